//
// Generated by NVIDIA NVVM Compiler
//
// Compiler Build ID: CL-36424714
// Cuda compilation tools, release 13.0, V13.0.88
// Based on NVVM 20.0.0
//

.version 9.0
.target sm_100
.address_size 64

	// .globl	_Z4findjjjjPjPc

.visible .entry _Z4findjjjjPjPc(
	.param .u32 _Z4findjjjjPjPc_param_0,
	.param .u32 _Z4findjjjjPjPc_param_1,
	.param .u32 _Z4findjjjjPjPc_param_2,
	.param .u32 _Z4findjjjjPjPc_param_3,
	.param .u64 .ptr .align 1 _Z4findjjjjPjPc_param_4,
	.param .u64 .ptr .align 1 _Z4findjjjjPjPc_param_5
)
{
	.reg .pred 	%p<15>;
	.reg .b16 	%rs<28>;
	.reg .b32 	%r<582>;
	.reg .b64 	%rd<6>;

	ld.param.u64 	%rd2, [_Z4findjjjjPjPc_param_4];
	cvta.to.global.u64 	%rd3, %rd2;
	ld.global.u8 	%r75, [%rd3+3];
	shl.b32 	%r581, %r75, 24;
	ld.global.u32 	%r580, [%rd3+4];
	ld.global.u32 	%r76, [%rd3+8];
	ld.global.u32 	%r77, [%rd3+12];
	ld.global.u32 	%r78, [%rd3+16];
	ld.global.u32 	%r79, [%rd3+20];
	ld.global.u32 	%r80, [%rd3+24];
	ld.global.u32 	%r81, [%rd3+28];
	ld.global.u32 	%r82, [%rd3+32];
	ld.global.u32 	%r83, [%rd3+36];
	ld.global.u32 	%r84, [%rd3+40];
	ld.global.u32 	%r85, [%rd3+44];
	ld.global.u32 	%r86, [%rd3+48];
	ld.global.u32 	%r87, [%rd3+52];
	ld.global.u32 	%r88, [%rd3+56];
	ld.global.u32 	%r89, [%rd3+60];
	add.s32 	%r2, %r76, -1126478375;
	add.s32 	%r3, %r77, -1316259209;
	add.s32 	%r4, %r78, -448152776;
	add.s32 	%r5, %r80, 1200080426;
	add.s32 	%r6, %r80, -1473231341;
	add.s32 	%r7, %r81, -45705983;
	add.s32 	%r8, %r82, 1770035416;
	add.s32 	%r9, %r83, -1958414417;
	add.s32 	%r10, %r84, -42063;
	add.s32 	%r11, %r85, -1990404162;
	add.s32 	%r12, %r86, 1804603682;
	add.s32 	%r13, %r87, -40341101;
	add.s32 	%r14, %r88, -1502002290;
	add.s32 	%r15, %r89, 1236535329;
	add.s32 	%r16, %r80, -1069501632;
	add.s32 	%r17, %r85, 643717713;
	add.s32 	%r18, %r79, -701558691;
	add.s32 	%r19, %r84, 38016083;
	add.s32 	%r20, %r89, -660478335;
	add.s32 	%r21, %r78, -405537848;
	add.s32 	%r22, %r83, 568446438;
	add.s32 	%r23, %r88, -1019803690;
	add.s32 	%r24, %r77, -187363961;
	add.s32 	%r25, %r82, 1163531501;
	add.s32 	%r26, %r87, -1444681467;
	add.s32 	%r27, %r76, -51403784;
	add.s32 	%r28, %r81, 1735328473;
	add.s32 	%r29, %r86, -1926607734;
	add.s32 	%r30, %r79, -378558;
	add.s32 	%r31, %r82, -2022574463;
	add.s32 	%r32, %r85, 1839030562;
	add.s32 	%r33, %r88, -35309556;
	add.s32 	%r34, %r78, 1272893353;
	add.s32 	%r35, %r81, -155497632;
	add.s32 	%r36, %r84, -1094730640;
	add.s32 	%r37, %r87, 681279174;
	add.s32 	%r38, %r77, -722521979;
	add.s32 	%r39, %r80, 76029189;
	add.s32 	%r40, %r83, -640364487;
	add.s32 	%r41, %r86, -421815835;
	add.s32 	%r42, %r89, 530742520;
	add.s32 	%r43, %r76, -995338651;
	add.s32 	%r44, %r81, 1126891415;
	add.s32 	%r45, %r88, -1416354905;
	add.s32 	%r46, %r79, -57434055;
	add.s32 	%r47, %r86, 1700485571;
	add.s32 	%r48, %r77, -1894986606;
	add.s32 	%r49, %r84, -1051523;
	add.s32 	%r50, %r82, 1873313359;
	add.s32 	%r51, %r89, -30611744;
	add.s32 	%r52, %r80, -1560198380;
	add.s32 	%r53, %r87, 1309151649;
	add.s32 	%r54, %r78, -145523070;
	add.s32 	%r55, %r85, -1120210379;
	add.s32 	%r56, %r76, 718787259;
	add.s32 	%r57, %r83, -343485551;
	mov.b16 	%rs24, 59;
$L__BB0_1:
	mov.b16 	%rs25, 59;
$L__BB0_2:
	mov.b16 	%rs26, 59;
$L__BB0_3:
	cvt.u32.u16 	%r90, %rs26;
	shl.b32 	%r65, %r90, 24;
	mov.b16 	%rs27, 59;
$L__BB0_4:
	ld.param.u32 	%r571, [_Z4findjjjjPjPc_param_1];
	ld.param.u32 	%r570, [_Z4findjjjjPjPc_param_0];
	and.b32  	%r91, %r581, 16777215;
	and.b16  	%rs13, %rs24, 255;
	mul.wide.u16 	%r92, %rs13, 256;
	mov.u32 	%r93, %ctaid.x;
	cvt.u16.u32 	%rs14, %r93;
	and.b16  	%rs15, %rs14, 63;
	add.s16 	%rs16, %rs15, 59;
	cvt.u32.u16 	%r94, %rs16;
	or.b32  	%r95, %r92, %r94;
	cvt.u32.u16 	%r96, %rs25;
	shl.b32 	%r97, %r96, 16;
	and.b32  	%r98, %r97, 16711680;
	or.b32  	%r99, %r95, %r98;
	or.b32  	%r100, %r99, %r91;
	or.b32  	%r101, %r100, %r65;
	cvt.u32.u16 	%r102, %rs27;
	and.b32  	%r103, %r102, 255;
	and.b32  	%r104, %r580, -256;
	or.b32  	%r580, %r104, %r103;
	add.s32 	%r105, %r101, -680876937;
	shf.l.wrap.b32 	%r106, %r105, %r105, 7;
	add.s32 	%r107, %r106, -271733879;
	and.b32  	%r108, %r107, -271733879;
	sub.s32 	%r109, 271733878, %r106;
	and.b32  	%r110, %r109, -1732584194;
	or.b32  	%r111, %r108, %r110;
	add.s32 	%r112, %r580, %r111;
	add.s32 	%r113, %r112, -117830708;
	shf.l.wrap.b32 	%r114, %r113, %r113, 12;
	add.s32 	%r115, %r114, %r107;
	not.b32 	%r116, %r115;
	and.b32  	%r117, %r115, %r107;
	and.b32  	%r118, %r116, -271733879;
	or.b32  	%r119, %r118, %r117;
	add.s32 	%r120, %r2, %r119;
	shf.l.wrap.b32 	%r121, %r120, %r120, 17;
	add.s32 	%r122, %r121, %r115;
	and.b32  	%r123, %r122, %r115;
	not.b32 	%r124, %r122;
	and.b32  	%r125, %r107, %r124;
	or.b32  	%r126, %r123, %r125;
	add.s32 	%r127, %r3, %r126;
	shf.l.wrap.b32 	%r128, %r127, %r127, 22;
	add.s32 	%r129, %r128, %r122;
	and.b32  	%r130, %r129, %r122;
	not.b32 	%r131, %r129;
	and.b32  	%r132, %r115, %r131;
	or.b32  	%r133, %r130, %r132;
	add.s32 	%r134, %r106, %r4;
	add.s32 	%r135, %r134, %r133;
	shf.l.wrap.b32 	%r136, %r135, %r135, 7;
	add.s32 	%r137, %r136, %r129;
	and.b32  	%r138, %r137, %r129;
	not.b32 	%r139, %r137;
	and.b32  	%r140, %r122, %r139;
	or.b32  	%r141, %r138, %r140;
	add.s32 	%r142, %r5, %r115;
	add.s32 	%r143, %r142, %r141;
	shf.l.wrap.b32 	%r144, %r143, %r143, 12;
	add.s32 	%r145, %r144, %r137;
	and.b32  	%r146, %r145, %r137;
	not.b32 	%r147, %r145;
	and.b32  	%r148, %r129, %r147;
	or.b32  	%r149, %r146, %r148;
	add.s32 	%r150, %r6, %r122;
	add.s32 	%r151, %r150, %r149;
	shf.l.wrap.b32 	%r152, %r151, %r151, 17;
	add.s32 	%r153, %r152, %r145;
	and.b32  	%r154, %r153, %r145;
	not.b32 	%r155, %r153;
	and.b32  	%r156, %r137, %r155;
	or.b32  	%r157, %r154, %r156;
	add.s32 	%r158, %r7, %r129;
	add.s32 	%r159, %r158, %r157;
	shf.l.wrap.b32 	%r160, %r159, %r159, 22;
	add.s32 	%r161, %r160, %r153;
	and.b32  	%r162, %r161, %r153;
	not.b32 	%r163, %r161;
	and.b32  	%r164, %r145, %r163;
	or.b32  	%r165, %r162, %r164;
	add.s32 	%r166, %r8, %r137;
	add.s32 	%r167, %r166, %r165;
	shf.l.wrap.b32 	%r168, %r167, %r167, 7;
	add.s32 	%r169, %r168, %r161;
	and.b32  	%r170, %r169, %r161;
	not.b32 	%r171, %r169;
	and.b32  	%r172, %r153, %r171;
	or.b32  	%r173, %r170, %r172;
	add.s32 	%r174, %r9, %r145;
	add.s32 	%r175, %r174, %r173;
	shf.l.wrap.b32 	%r176, %r175, %r175, 12;
	add.s32 	%r177, %r176, %r169;
	and.b32  	%r178, %r177, %r169;
	not.b32 	%r179, %r177;
	and.b32  	%r180, %r161, %r179;
	or.b32  	%r181, %r178, %r180;
	add.s32 	%r182, %r10, %r153;
	add.s32 	%r183, %r182, %r181;
	shf.l.wrap.b32 	%r184, %r183, %r183, 17;
	add.s32 	%r185, %r184, %r177;
	and.b32  	%r186, %r185, %r177;
	not.b32 	%r187, %r185;
	and.b32  	%r188, %r169, %r187;
	or.b32  	%r189, %r186, %r188;
	add.s32 	%r190, %r11, %r161;
	add.s32 	%r191, %r190, %r189;
	shf.l.wrap.b32 	%r192, %r191, %r191, 22;
	add.s32 	%r193, %r192, %r185;
	and.b32  	%r194, %r193, %r185;
	not.b32 	%r195, %r193;
	and.b32  	%r196, %r177, %r195;
	or.b32  	%r197, %r194, %r196;
	add.s32 	%r198, %r12, %r169;
	add.s32 	%r199, %r198, %r197;
	shf.l.wrap.b32 	%r200, %r199, %r199, 7;
	add.s32 	%r201, %r200, %r193;
	and.b32  	%r202, %r201, %r193;
	not.b32 	%r203, %r201;
	and.b32  	%r204, %r185, %r203;
	or.b32  	%r205, %r202, %r204;
	add.s32 	%r206, %r13, %r177;
	add.s32 	%r207, %r206, %r205;
	shf.l.wrap.b32 	%r208, %r207, %r207, 12;
	add.s32 	%r209, %r208, %r201;
	and.b32  	%r210, %r209, %r201;
	not.b32 	%r211, %r209;
	and.b32  	%r212, %r193, %r211;
	or.b32  	%r213, %r210, %r212;
	add.s32 	%r214, %r14, %r185;
	add.s32 	%r215, %r214, %r213;
	shf.l.wrap.b32 	%r216, %r215, %r215, 17;
	add.s32 	%r217, %r216, %r209;
	and.b32  	%r218, %r217, %r209;
	not.b32 	%r219, %r217;
	and.b32  	%r220, %r201, %r219;
	or.b32  	%r221, %r218, %r220;
	add.s32 	%r222, %r15, %r193;
	add.s32 	%r223, %r222, %r221;
	shf.l.wrap.b32 	%r224, %r223, %r223, 22;
	add.s32 	%r225, %r224, %r217;
	and.b32  	%r226, %r225, %r209;
	and.b32  	%r227, %r217, %r211;
	or.b32  	%r228, %r226, %r227;
	add.s32 	%r229, %r580, %r201;
	add.s32 	%r230, %r229, %r228;
	add.s32 	%r231, %r230, -165796510;
	shf.l.wrap.b32 	%r232, %r231, %r231, 5;
	add.s32 	%r233, %r232, %r225;
	and.b32  	%r234, %r233, %r217;
	and.b32  	%r235, %r225, %r219;
	or.b32  	%r236, %r234, %r235;
	add.s32 	%r237, %r16, %r209;
	add.s32 	%r238, %r237, %r236;
	shf.l.wrap.b32 	%r239, %r238, %r238, 9;
	add.s32 	%r240, %r239, %r233;
	and.b32  	%r241, %r240, %r225;
	not.b32 	%r242, %r225;
	and.b32  	%r243, %r233, %r242;
	or.b32  	%r244, %r241, %r243;
	add.s32 	%r245, %r17, %r217;
	add.s32 	%r246, %r245, %r244;
	shf.l.wrap.b32 	%r247, %r246, %r246, 14;
	add.s32 	%r248, %r247, %r240;
	and.b32  	%r249, %r248, %r233;
	not.b32 	%r250, %r233;
	and.b32  	%r251, %r240, %r250;
	or.b32  	%r252, %r249, %r251;
	add.s32 	%r253, %r101, %r225;
	add.s32 	%r254, %r253, %r252;
	add.s32 	%r255, %r254, -373897302;
	shf.l.wrap.b32 	%r256, %r255, %r255, 20;
	add.s32 	%r257, %r256, %r248;
	and.b32  	%r258, %r257, %r240;
	not.b32 	%r259, %r240;
	and.b32  	%r260, %r248, %r259;
	or.b32  	%r261, %r258, %r260;
	add.s32 	%r262, %r18, %r233;
	add.s32 	%r263, %r262, %r261;
	shf.l.wrap.b32 	%r264, %r263, %r263, 5;
	add.s32 	%r265, %r264, %r257;
	and.b32  	%r266, %r265, %r248;
	not.b32 	%r267, %r248;
	and.b32  	%r268, %r257, %r267;
	or.b32  	%r269, %r266, %r268;
	add.s32 	%r270, %r19, %r240;
	add.s32 	%r271, %r270, %r269;
	shf.l.wrap.b32 	%r272, %r271, %r271, 9;
	add.s32 	%r273, %r272, %r265;
	and.b32  	%r274, %r273, %r257;
	not.b32 	%r275, %r257;
	and.b32  	%r276, %r265, %r275;
	or.b32  	%r277, %r274, %r276;
	add.s32 	%r278, %r20, %r248;
	add.s32 	%r279, %r278, %r277;
	shf.l.wrap.b32 	%r280, %r279, %r279, 14;
	add.s32 	%r281, %r280, %r273;
	and.b32  	%r282, %r281, %r265;
	not.b32 	%r283, %r265;
	and.b32  	%r284, %r273, %r283;
	or.b32  	%r285, %r282, %r284;
	add.s32 	%r286, %r21, %r257;
	add.s32 	%r287, %r286, %r285;
	shf.l.wrap.b32 	%r288, %r287, %r287, 20;
	add.s32 	%r289, %r288, %r281;
	and.b32  	%r290, %r289, %r273;
	not.b32 	%r291, %r273;
	and.b32  	%r292, %r281, %r291;
	or.b32  	%r293, %r290, %r292;
	add.s32 	%r294, %r22, %r265;
	add.s32 	%r295, %r294, %r293;
	shf.l.wrap.b32 	%r296, %r295, %r295, 5;
	add.s32 	%r297, %r296, %r289;
	and.b32  	%r298, %r297, %r281;
	not.b32 	%r299, %r281;
	and.b32  	%r300, %r289, %r299;
	or.b32  	%r301, %r298, %r300;
	add.s32 	%r302, %r23, %r273;
	add.s32 	%r303, %r302, %r301;
	shf.l.wrap.b32 	%r304, %r303, %r303, 9;
	add.s32 	%r305, %r304, %r297;
	and.b32  	%r306, %r305, %r289;
	not.b32 	%r307, %r289;
	and.b32  	%r308, %r297, %r307;
	or.b32  	%r309, %r306, %r308;
	add.s32 	%r310, %r24, %r281;
	add.s32 	%r311, %r310, %r309;
	shf.l.wrap.b32 	%r312, %r311, %r311, 14;
	add.s32 	%r313, %r312, %r305;
	and.b32  	%r314, %r313, %r297;
	not.b32 	%r315, %r297;
	and.b32  	%r316, %r305, %r315;
	or.b32  	%r317, %r314, %r316;
	add.s32 	%r318, %r25, %r289;
	add.s32 	%r319, %r318, %r317;
	shf.l.wrap.b32 	%r320, %r319, %r319, 20;
	add.s32 	%r321, %r320, %r313;
	and.b32  	%r322, %r321, %r305;
	not.b32 	%r323, %r305;
	and.b32  	%r324, %r313, %r323;
	or.b32  	%r325, %r322, %r324;
	add.s32 	%r326, %r26, %r297;
	add.s32 	%r327, %r326, %r325;
	shf.l.wrap.b32 	%r328, %r327, %r327, 5;
	add.s32 	%r329, %r328, %r321;
	and.b32  	%r330, %r329, %r313;
	not.b32 	%r331, %r313;
	and.b32  	%r332, %r321, %r331;
	or.b32  	%r333, %r330, %r332;
	add.s32 	%r334, %r27, %r305;
	add.s32 	%r335, %r334, %r333;
	shf.l.wrap.b32 	%r336, %r335, %r335, 9;
	add.s32 	%r337, %r336, %r329;
	and.b32  	%r338, %r337, %r321;
	not.b32 	%r339, %r321;
	and.b32  	%r340, %r329, %r339;
	or.b32  	%r341, %r338, %r340;
	add.s32 	%r342, %r28, %r313;
	add.s32 	%r343, %r342, %r341;
	shf.l.wrap.b32 	%r344, %r343, %r343, 14;
	add.s32 	%r345, %r344, %r337;
	and.b32  	%r346, %r345, %r329;
	not.b32 	%r347, %r329;
	and.b32  	%r348, %r337, %r347;
	or.b32  	%r349, %r346, %r348;
	add.s32 	%r350, %r29, %r321;
	add.s32 	%r351, %r350, %r349;
	shf.l.wrap.b32 	%r352, %r351, %r351, 20;
	add.s32 	%r353, %r352, %r345;
	xor.b32  	%r354, %r345, %r337;
	xor.b32  	%r355, %r354, %r353;
	add.s32 	%r356, %r30, %r329;
	add.s32 	%r357, %r356, %r355;
	shf.l.wrap.b32 	%r358, %r357, %r357, 4;
	add.s32 	%r359, %r358, %r353;
	xor.b32  	%r360, %r353, %r345;
	xor.b32  	%r361, %r360, %r359;
	add.s32 	%r362, %r31, %r337;
	add.s32 	%r363, %r362, %r361;
	shf.l.wrap.b32 	%r364, %r363, %r363, 11;
	add.s32 	%r365, %r364, %r359;
	xor.b32  	%r366, %r359, %r353;
	xor.b32  	%r367, %r366, %r365;
	add.s32 	%r368, %r32, %r345;
	add.s32 	%r369, %r368, %r367;
	shf.l.wrap.b32 	%r370, %r369, %r369, 16;
	add.s32 	%r371, %r370, %r365;
	xor.b32  	%r372, %r365, %r359;
	xor.b32  	%r373, %r372, %r371;
	add.s32 	%r374, %r33, %r353;
	add.s32 	%r375, %r374, %r373;
	shf.l.wrap.b32 	%r376, %r375, %r375, 23;
	add.s32 	%r377, %r376, %r371;
	xor.b32  	%r378, %r371, %r365;
	xor.b32  	%r379, %r378, %r377;
	add.s32 	%r380, %r580, %r359;
	add.s32 	%r381, %r380, %r379;
	add.s32 	%r382, %r381, -1530992060;
	shf.l.wrap.b32 	%r383, %r382, %r382, 4;
	add.s32 	%r384, %r383, %r377;
	xor.b32  	%r385, %r377, %r371;
	xor.b32  	%r386, %r385, %r384;
	add.s32 	%r387, %r34, %r365;
	add.s32 	%r388, %r387, %r386;
	shf.l.wrap.b32 	%r389, %r388, %r388, 11;
	add.s32 	%r390, %r389, %r384;
	xor.b32  	%r391, %r384, %r377;
	xor.b32  	%r392, %r391, %r390;
	add.s32 	%r393, %r35, %r371;
	add.s32 	%r394, %r393, %r392;
	shf.l.wrap.b32 	%r395, %r394, %r394, 16;
	add.s32 	%r396, %r395, %r390;
	xor.b32  	%r397, %r390, %r384;
	xor.b32  	%r398, %r397, %r396;
	add.s32 	%r399, %r36, %r377;
	add.s32 	%r400, %r399, %r398;
	shf.l.wrap.b32 	%r401, %r400, %r400, 23;
	add.s32 	%r402, %r401, %r396;
	xor.b32  	%r403, %r396, %r390;
	xor.b32  	%r404, %r403, %r402;
	add.s32 	%r405, %r37, %r384;
	add.s32 	%r406, %r405, %r404;
	shf.l.wrap.b32 	%r407, %r406, %r406, 4;
	add.s32 	%r408, %r407, %r402;
	xor.b32  	%r409, %r402, %r396;
	xor.b32  	%r410, %r409, %r408;
	add.s32 	%r411, %r101, %r390;
	add.s32 	%r412, %r411, %r410;
	add.s32 	%r413, %r412, -358537222;
	shf.l.wrap.b32 	%r414, %r413, %r413, 11;
	add.s32 	%r415, %r414, %r408;
	xor.b32  	%r416, %r408, %r402;
	xor.b32  	%r417, %r416, %r415;
	add.s32 	%r418, %r38, %r396;
	add.s32 	%r419, %r418, %r417;
	shf.l.wrap.b32 	%r420, %r419, %r419, 16;
	add.s32 	%r421, %r420, %r415;
	xor.b32  	%r422, %r415, %r408;
	xor.b32  	%r423, %r422, %r421;
	add.s32 	%r424, %r39, %r402;
	add.s32 	%r425, %r424, %r423;
	shf.l.wrap.b32 	%r426, %r425, %r425, 23;
	add.s32 	%r427, %r426, %r421;
	xor.b32  	%r428, %r421, %r415;
	xor.b32  	%r429, %r428, %r427;
	add.s32 	%r430, %r40, %r408;
	add.s32 	%r431, %r430, %r429;
	shf.l.wrap.b32 	%r432, %r431, %r431, 4;
	add.s32 	%r433, %r432, %r427;
	xor.b32  	%r434, %r427, %r421;
	xor.b32  	%r435, %r434, %r433;
	add.s32 	%r436, %r41, %r415;
	add.s32 	%r437, %r436, %r435;
	shf.l.wrap.b32 	%r438, %r437, %r437, 11;
	add.s32 	%r439, %r438, %r433;
	xor.b32  	%r440, %r433, %r427;
	xor.b32  	%r441, %r440, %r439;
	add.s32 	%r442, %r42, %r421;
	add.s32 	%r443, %r442, %r441;
	shf.l.wrap.b32 	%r444, %r443, %r443, 16;
	add.s32 	%r445, %r444, %r439;
	xor.b32  	%r446, %r439, %r433;
	xor.b32  	%r447, %r446, %r445;
	add.s32 	%r448, %r43, %r427;
	add.s32 	%r449, %r448, %r447;
	shf.l.wrap.b32 	%r450, %r449, %r449, 23;
	add.s32 	%r451, %r450, %r445;
	not.b32 	%r452, %r439;
	or.b32  	%r453, %r451, %r452;
	xor.b32  	%r454, %r453, %r445;
	add.s32 	%r455, %r101, %r433;
	add.s32 	%r456, %r455, %r454;
	add.s32 	%r457, %r456, -198630844;
	shf.l.wrap.b32 	%r458, %r457, %r457, 6;
	add.s32 	%r459, %r458, %r451;
	not.b32 	%r460, %r445;
	or.b32  	%r461, %r459, %r460;
	xor.b32  	%r462, %r461, %r451;
	add.s32 	%r463, %r44, %r439;
	add.s32 	%r464, %r463, %r462;
	shf.l.wrap.b32 	%r465, %r464, %r464, 10;
	add.s32 	%r466, %r465, %r459;
	not.b32 	%r467, %r451;
	or.b32  	%r468, %r466, %r467;
	xor.b32  	%r469, %r468, %r459;
	add.s32 	%r470, %r45, %r445;
	add.s32 	%r471, %r470, %r469;
	shf.l.wrap.b32 	%r472, %r471, %r471, 15;
	add.s32 	%r473, %r472, %r466;
	not.b32 	%r474, %r459;
	or.b32  	%r475, %r473, %r474;
	xor.b32  	%r476, %r475, %r466;
	add.s32 	%r477, %r46, %r451;
	add.s32 	%r478, %r477, %r476;
	shf.l.wrap.b32 	%r479, %r478, %r478, 21;
	add.s32 	%r480, %r479, %r473;
	not.b32 	%r481, %r466;
	or.b32  	%r482, %r480, %r481;
	xor.b32  	%r483, %r482, %r473;
	add.s32 	%r484, %r47, %r459;
	add.s32 	%r485, %r484, %r483;
	shf.l.wrap.b32 	%r486, %r485, %r485, 6;
	add.s32 	%r487, %r486, %r480;
	not.b32 	%r488, %r473;
	or.b32  	%r489, %r487, %r488;
	xor.b32  	%r490, %r489, %r480;
	add.s32 	%r491, %r48, %r466;
	add.s32 	%r492, %r491, %r490;
	shf.l.wrap.b32 	%r493, %r492, %r492, 10;
	add.s32 	%r494, %r493, %r487;
	not.b32 	%r495, %r480;
	or.b32  	%r496, %r494, %r495;
	xor.b32  	%r497, %r496, %r487;
	add.s32 	%r498, %r49, %r473;
	add.s32 	%r499, %r498, %r497;
	shf.l.wrap.b32 	%r500, %r499, %r499, 15;
	add.s32 	%r501, %r500, %r494;
	not.b32 	%r502, %r487;
	or.b32  	%r503, %r501, %r502;
	xor.b32  	%r504, %r503, %r494;
	add.s32 	%r505, %r580, %r480;
	add.s32 	%r506, %r505, %r504;
	add.s32 	%r507, %r506, -2054922799;
	shf.l.wrap.b32 	%r508, %r507, %r507, 21;
	add.s32 	%r509, %r508, %r501;
	not.b32 	%r510, %r494;
	or.b32  	%r511, %r509, %r510;
	xor.b32  	%r512, %r511, %r501;
	add.s32 	%r513, %r50, %r487;
	add.s32 	%r514, %r513, %r512;
	shf.l.wrap.b32 	%r515, %r514, %r514, 6;
	add.s32 	%r516, %r515, %r509;
	not.b32 	%r517, %r501;
	or.b32  	%r518, %r516, %r517;
	xor.b32  	%r519, %r518, %r509;
	add.s32 	%r520, %r51, %r494;
	add.s32 	%r521, %r520, %r519;
	shf.l.wrap.b32 	%r522, %r521, %r521, 10;
	add.s32 	%r523, %r522, %r516;
	not.b32 	%r524, %r509;
	or.b32  	%r525, %r523, %r524;
	xor.b32  	%r526, %r525, %r516;
	add.s32 	%r527, %r52, %r501;
	add.s32 	%r528, %r527, %r526;
	shf.l.wrap.b32 	%r529, %r528, %r528, 15;
	add.s32 	%r530, %r529, %r523;
	not.b32 	%r531, %r516;
	or.b32  	%r532, %r530, %r531;
	xor.b32  	%r533, %r532, %r523;
	add.s32 	%r534, %r53, %r509;
	add.s32 	%r535, %r534, %r533;
	shf.l.wrap.b32 	%r536, %r535, %r535, 21;
	add.s32 	%r537, %r536, %r530;
	not.b32 	%r538, %r523;
	or.b32  	%r539, %r537, %r538;
	xor.b32  	%r540, %r539, %r530;
	add.s32 	%r541, %r54, %r516;
	add.s32 	%r542, %r541, %r540;
	shf.l.wrap.b32 	%r543, %r542, %r542, 6;
	add.s32 	%r544, %r543, %r537;
	not.b32 	%r545, %r530;
	or.b32  	%r546, %r544, %r545;
	xor.b32  	%r547, %r546, %r537;
	add.s32 	%r548, %r55, %r523;
	add.s32 	%r549, %r548, %r547;
	shf.l.wrap.b32 	%r550, %r549, %r549, 10;
	add.s32 	%r69, %r550, %r544;
	not.b32 	%r551, %r537;
	or.b32  	%r552, %r69, %r551;
	xor.b32  	%r553, %r552, %r544;
	add.s32 	%r554, %r56, %r530;
	add.s32 	%r555, %r554, %r553;
	shf.l.wrap.b32 	%r556, %r555, %r555, 15;
	add.s32 	%r70, %r556, %r69;
	not.b32 	%r557, %r544;
	or.b32  	%r558, %r70, %r557;
	xor.b32  	%r559, %r558, %r69;
	add.s32 	%r560, %r57, %r537;
	add.s32 	%r561, %r560, %r559;
	shf.l.wrap.b32 	%r562, %r561, %r561, 21;
	add.s32 	%r563, %r544, 1732584193;
	add.s32 	%r564, %r70, %r562;
	add.s32 	%r566, %r564, -271733879;
	setp.ne.s32 	%p4, %r570, %r563;
	setp.ne.s32 	%p5, %r571, %r566;
	mov.pred 	%p14, 0;
	or.pred  	%p6, %p4, %p5;
	@%p6 bra 	$L__BB0_6;
	ld.param.u32 	%r572, [_Z4findjjjjPjPc_param_2];
	add.s32 	%r567, %r70, -1732584194;
	setp.eq.s32 	%p14, %r572, %r567;
$L__BB0_6:
	ld.param.u32 	%r573, [_Z4findjjjjPjPc_param_3];
	add.s32 	%r568, %r69, 271733878;
	setp.ne.s32 	%p7, %r573, %r568;
	not.pred 	%p8, %p14;
	or.pred  	%p9, %p8, %p7;
	@%p9 bra 	$L__BB0_8;
	ld.param.u64 	%rd5, [_Z4findjjjjPjPc_param_5];
	cvta.to.global.u64 	%rd4, %rd5;
	mov.u32 	%r569, %ctaid.x;
	cvt.u16.u32 	%rs21, %r569;
	and.b16  	%rs22, %rs21, 63;
	add.s16 	%rs23, %rs22, 59;
	st.global.u8 	[%rd4], %rs23;
	st.global.u8 	[%rd4+1], %rs24;
	st.global.u8 	[%rd4+2], %rs25;
	st.global.u8 	[%rd4+3], %rs26;
	st.global.u8 	[%rd4+4], %rs27;
	bra.uni 	$L__BB0_12;
$L__BB0_8:
	add.s16 	%rs5, %rs27, 1;
	and.b16  	%rs17, %rs27, 255;
	setp.lt.u16 	%p10, %rs17, 122;
	mov.u32 	%r581, %r65;
	mov.u16 	%rs27, %rs5;
	@%p10 bra 	$L__BB0_4;
	add.s16 	%rs6, %rs26, 1;
	and.b16  	%rs18, %rs26, 255;
	setp.lt.u16 	%p11, %rs18, 122;
	mov.u32 	%r581, %r65;
	mov.u16 	%rs26, %rs6;
	@%p11 bra 	$L__BB0_3;
	add.s16 	%rs7, %rs25, 1;
	and.b16  	%rs19, %rs25, 255;
	setp.lt.u16 	%p12, %rs19, 122;
	mov.u32 	%r581, %r65;
	mov.u16 	%rs25, %rs7;
	@%p12 bra 	$L__BB0_2;
	add.s16 	%rs8, %rs24, 1;
	and.b16  	%rs20, %rs24, 255;
	setp.lt.u16 	%p13, %rs20, 122;
	mov.u32 	%r581, %r65;
	mov.u16 	%rs24, %rs8;
	@%p13 bra 	$L__BB0_1;
$L__BB0_12:
	ret;

}


// ===== COMPILED SASS (sm_100) =====

	.target	sm_100

	.elftype	@"ET_EXEC"


//--------------------- .note.nv.tkinfo           --------------------------
	.section	.note.nv.tkinfo,"",@"SHT_NOTE"
	.sectionflags	@"SHF_NOTE_NV_TKINFO"
	.tkinfo
        /*0018*/ 	.word	0x00000002
        /*0030*/ 	.string	""
        /*0030*/ 	.string	"ptxas"
        /*0030*/ 	.string	"Cuda compilation tools, release 13.0, V13.0.88"
        /*0030*/ 	.string	"Build cuda_13.0.r13.0/compiler.36424714_0"
        /*0030*/ 	.string	"-arch sm_100 -m 64 "



//--------------------- .note.nv.cuinfo           --------------------------
	.section	.note.nv.cuinfo,"",@"SHT_NOTE"
	.sectionflags	@"SHF_NOTE_NV_CUINFO"
        /*0018*/ 	.short	0x0002
        /*001a*/ 	.short	0x0064
        /*001c*/ 	.short	0x0082
	.zero		2


//--------------------- .nv.info                  --------------------------
	.section	.nv.info,"",@"SHT_CUDA_INFO"
	.align	4


	//----- nvinfo : EIATTR_REGCOUNT
	.align		4
        /*0000*/ 	.byte	0x04, 0x2f
        /*0002*/ 	.short	(.L_1 - .L_0)
	.align		4
.L_0:
        /*0004*/ 	.word	index@(_Z4findjjjjPjPc)
        /*0008*/ 	.word	0x00000048


	//----- nvinfo : EIATTR_FRAME_SIZE
	.align		4
.L_1:
        /*000c*/ 	.byte	0x04, 0x11
        /*000e*/ 	.short	(.L_3 - .L_2)
	.align		4
.L_2:
        /*0010*/ 	.word	index@(_Z4findjjjjPjPc)
        /*0014*/ 	.word	0x00000000


	//----- nvinfo : EIATTR_MIN_STACK_SIZE
	.align		4
.L_3:
        /*0018*/ 	.byte	0x04, 0x12
        /*001a*/ 	.short	(.L_5 - .L_4)
	.align		4
.L_4:
        /*001c*/ 	.word	index@(_Z4findjjjjPjPc)
        /*0020*/ 	.word	0x00000000
.L_5:


//--------------------- .nv.compat                --------------------------
	.section	.nv.compat,"",@"SHT_CUDA_COMPAT_INFO"
	.align	4
        /*0000*/ 	.byte	0x02, 0x09, 0x00, 0x00, 0x02, 0x02, 0x01, 0x00, 0x02, 0x05, 0x05, 0x00, 0x03, 0x07, 0x01, 0x01
        /*0010*/ 	.byte	0x02, 0x03, 0x00, 0x00, 0x02, 0x06, 0x01, 0x00, 0x04, 0x0b, 0x08, 0x00, 0x09, 0x00, 0x00, 0x00
        /*0020*/ 	.byte	0x00, 0x00, 0x00, 0x00


//--------------------- .nv.info._Z4findjjjjPjPc  --------------------------
	.section	.nv.info._Z4findjjjjPjPc,"",@"SHT_CUDA_INFO"
	.sectionflags	@""
	.align	4


	//----- nvinfo : EIATTR_CUDA_API_VERSION
	.align		4
        /*0000*/ 	.byte	0x04, 0x37
        /*0002*/ 	.short	(.L_7 - .L_6)
.L_6:
        /*0004*/ 	.word	0x00000082


	//----- nvinfo : EIATTR_KPARAM_INFO
	.align		4
.L_7:
        /*0008*/ 	.byte	0x04, 0x17
        /*000a*/ 	.short	(.L_9 - .L_8)
.L_8:
        /*000c*/ 	.word	0x00000000
        /*0010*/ 	.short	0x0005
        /*0012*/ 	.short	0x0018
        /*0014*/ 	.byte	0x00, 0xf5, 0x21, 0x00


	//----- nvinfo : EIATTR_KPARAM_INFO
	.align		4
.L_9:
        /*0018*/ 	.byte	0x04, 0x17
        /*001a*/ 	.short	(.L_11 - .L_10)
.L_10:
        /*001c*/ 	.word	0x00000000
        /*0020*/ 	.short	0x0004
        /*0022*/ 	.short	0x0010
        /*0024*/ 	.byte	0x00, 0xf5, 0x21, 0x00


	//----- nvinfo : EIATTR_KPARAM_INFO
	.align		4
.L_11:
        /*0028*/ 	.byte	0x04, 0x17
        /*002a*/ 	.short	(.L_13 - .L_12)
.L_12:
        /*002c*/ 	.word	0x00000000
        /*0030*/ 	.short	0x0003
        /*0032*/ 	.short	0x000c
        /*0034*/ 	.byte	0x00, 0xf0, 0x11, 0x00


	//----- nvinfo : EIATTR_KPARAM_INFO
	.align		4
.L_13:
        /*0038*/ 	.byte	0x04, 0x17
        /*003a*/ 	.short	(.L_15 - .L_14)
.L_14:
        /*003c*/ 	.word	0x00000000
        /*0040*/ 	.short	0x0002
        /*0042*/ 	.short	0x0008
        /*0044*/ 	.byte	0x00, 0xf0, 0x11, 0x00


	//----- nvinfo : EIATTR_KPARAM_INFO
	.align		4
.L_15:
        /*0048*/ 	.byte	0x04, 0x17
        /*004a*/ 	.short	(.L_17 - .L_16)
.L_16:
        /*004c*/ 	.word	0x00000000
        /*0050*/ 	.short	0x0001
        /*0052*/ 	.short	0x0004
        /*0054*/ 	.byte	0x00, 0xf0, 0x11, 0x00


	//----- nvinfo : EIATTR_KPARAM_INFO
	.align		4
.L_17:
        /*0058*/ 	.byte	0x04, 0x17
        /*005a*/ 	.short	(.L_19 - .L_18)
.L_18:
        /*005c*/ 	.word	0x00000000
        /*0060*/ 	.short	0x0000
        /*0062*/ 	.short	0x0000
        /*0064*/ 	.byte	0x00, 0xf0, 0x11, 0x00


	//----- nvinfo : EIATTR_SPARSE_MMA_MASK
	.align		4
.L_19:
        /*0068*/ 	.byte	0x03, 0x50
        /*006a*/ 	.short	0x0000


	//----- nvinfo : EIATTR_MAXREG_COUNT
	.align		4
        /*006c*/ 	.byte	0x03, 0x1b
        /*006e*/ 	.short	0x00ff


	//----- nvinfo : EIATTR_MERCURY_ISA_VERSION
	.align		4
        /*0070*/ 	.byte	0x03, 0x5f
        /*0072*/ 	.short	0x0101


	//----- nvinfo : EIATTR_VRC_CTA_INIT_COUNT
	.align		4
        /*0074*/ 	.byte	0x02, 0x4a
	.zero		1
	.zero		1


	//----- nvinfo : EIATTR_EXIT_INSTR_OFFSETS
	.align		4
        /*0078*/ 	.byte	0x04, 0x1c
        /*007a*/ 	.short	(.L_21 - .L_20)


	//   ....[0]....
.L_20:
        /*007c*/ 	.word	0x00001460


	//   ....[1]....
        /*0080*/ 	.word	0x00001500


	//----- nvinfo : EIATTR_CBANK_PARAM_SIZE
	.align		4
.L_21:
        /*0084*/ 	.byte	0x03, 0x19
        /*0086*/ 	.short	0x0020


	//----- nvinfo : EIATTR_PARAM_CBANK
	.align		4
        /*0088*/ 	.byte	0x04, 0x0a
        /*008a*/ 	.short	(.L_23 - .L_22)
	.align		4
.L_22:
        /*008c*/ 	.word	index@(.nv.constant0._Z4findjjjjPjPc)
        /*0090*/ 	.short	0x0380
        /*0092*/ 	.short	0x0020


	//----- nvinfo : EIATTR_SW_WAR
	.align		4
.L_23:
        /*0094*/ 	.byte	0x04, 0x36
        /*0096*/ 	.short	(.L_25 - .L_24)
.L_24:
        /*0098*/ 	.word	0x00000008
.L_25:


//--------------------- .nv.callgraph             --------------------------
	.section	.nv.callgraph,"",@"SHT_CUDA_CALLGRAPH"
	.align	4
	.sectionentsize	8
	.align		4
        /*0000*/ 	.word	0x00000000
	.align		4
        /*0004*/ 	.word	0xffffffff
	.align		4
        /*0008*/ 	.word	0x00000000
	.align		4
        /*000c*/ 	.word	0xfffffffe
	.align		4
        /*0010*/ 	.word	0x00000000
	.align		4
        /*0014*/ 	.word	0xfffffffd
	.align		4
        /*0018*/ 	.word	0x00000000
	.align		4
        /*001c*/ 	.word	0xfffffffc


//--------------------- .text._Z4findjjjjPjPc     --------------------------
	.section	.text._Z4findjjjjPjPc,"ax",@progbits
	.align	128
        .global         _Z4findjjjjPjPc
        .type           _Z4findjjjjPjPc,@function
        .size           _Z4findjjjjPjPc,(.L_x_6 - _Z4findjjjjPjPc)
        .other          _Z4findjjjjPjPc,@"STO_CUDA_ENTRY STV_DEFAULT"
_Z4findjjjjPjPc:
.text._Z4findjjjjPjPc:
[----:B------:R-:W-:Y:S08]  /*0000*/  LDC R1, c[0x0][0x37c] ;  /* 0x0000df00ff017b82 */ /* 0x000ff00000000800 */
[----:B------:R-:W0:Y:S01]  /*0010*/  LDC.64 R12, c[0x0][0x390] ;  /* 0x0000e400ff0c7b82 */ /* 0x000e220000000a00 */
[----:B------:R-:W0:Y:S02]  /*0020*/  LDCU.64 UR4, c[0x0][0x358] ;  /* 0x00006b00ff0477ac */ /* 0x000e240008000a00 */
[----:B0-----:R-:W2:Y:S04]  /*0030*/  LDG.E R7, desc[UR4][R12.64+0x8] ;  /* 0x000008040c077981 */ /* 0x001ea8000c1e1900 */
[----:B------:R-:W3:Y:S04]  /*0040*/  LDG.E R11, desc[UR4][R12.64+0xc] ;  /* 0x00000c040c0b7981 */ /* 0x000ee8000c1e1900 */
[----:B------:R-:W4:Y:S04]  /*0050*/  LDG.E R15, desc[UR4][R12.64+0x10] ;  /* 0x000010040c0f7981 */ /* 0x000f28000c1e1900 */
        /* <DEDUP_REMOVED lines=11> */
[----:B------:R-:W4:Y:S01]  /*0110*/  LDG.E.U8 R3, desc[UR4][R12.64+0x3] ;  /* 0x000003040c037981 */ /* 0x000f22000c1e1100 */
[----:B------:R-:W-:-:S03]  /*0120*/  IMAD.MOV.U32 R0, RZ, RZ, 0x3b ;  /* 0x0000003bff007424 */ /* 0x000fc600078e00ff */
[----:B------:R4:W5:Y:S01]  /*0130*/  LDG.E R65, desc[UR4][R12.64+0x4] ;  /* 0x000004040c417981 */ /* 0x000962000c1e1900 */
[C---:B--2---:R-:W-:Y:S02]  /*0140*/  VIADD R4, R7.reuse, 0xbcdb4dd9 ;  /* 0xbcdb4dd907047836 */ /* 0x044fe40000000000 */
[C---:B------:R-:W-:Y:S02]  /*0150*/  VIADD R5, R7.reuse, 0xfcefa3f8 ;  /* 0xfcefa3f807057836 */ /* 0x040fe40000000000 */
[----:B------:R-:W-:Y:S02]  /*0160*/  VIADD R6, R7, 0xc4ac5665 ;  /* 0xc4ac566507067836 */ /* 0x000fe40000000000 */
[C---:B---3--:R-:W-:Y:S02]  /*0170*/  VIADD R8, R11.reuse, 0xb18b7a77 ;  /* 0xb18b7a770b087836 */ /* 0x048fe40000000000 */
[C---:B------:R-:W-:Y:S02]  /*0180*/  VIADD R9, R11.reuse, 0xf4d50d87 ;  /* 0xf4d50d870b097836 */ /* 0x040fe40000000000 */
[----:B------:R-:W-:-:S02]  /*0190*/  VIADD R10, R11, 0xd4ef3085 ;  /* 0xd4ef30850b0a7836 */ /* 0x000fc40000000000 */
[C---:B----4-:R-:W-:Y:S02]  /*01a0*/  VIADD R12, R15.reuse, 0xe549bb38 ;  /* 0xe549bb380f0c7836 */ /* 0x050fe40000000000 */
[C---:B------:R-:W-:Y:S02]  /*01b0*/  VIADD R13, R15.reuse, 0xe7d3fbc8 ;  /* 0xe7d3fbc80f0d7836 */ /* 0x040fe40000000000 */
[----:B------:R-:W-:Y:S02]  /*01c0*/  VIADD R14, R15, 0x4bdecfa9 ;  /* 0x4bdecfa90f0e7836 */ /* 0x000fe40000000000 */
[C---:B------:R-:W-:Y:S02]  /*01d0*/  VIADD R16, R18.reuse, 0xd62f105d ;  /* 0xd62f105d12107836 */ /* 0x040fe40000000000 */
[----:B------:R-:W-:Y:S02]  /*01e0*/  VIADD R17, R18, 0xfffa3942 ;  /* 0xfffa394212117836 */ /* 0x000fe40000000000 */
[----:B------:R-:W-:-:S02]  /*01f0*/  VIADD R19, R23, 0x4787c62a ;  /* 0x4787c62a17137836 */ /* 0x000fc40000000000 */
[C---:B------:R-:W-:Y:S02]  /*0200*/  VIADD R20, R23.reuse, 0xa8304613 ;  /* 0xa830461317147836 */ /* 0x040fe40000000000 */
[C---:B------:R-:W-:Y:S02]  /*0210*/  VIADD R21, R23.reuse, 0xc040b340 ;  /* 0xc040b34017157836 */ /* 0x040fe40000000000 */
[----:B------:R-:W-:Y:S02]  /*0220*/  VIADD R22, R23, 0x4881d05 ;  /* 0x04881d0517167836 */ /* 0x000fe40000000000 */
[C---:B------:R-:W-:Y:S02]  /*0230*/  VIADD R24, R27.reuse, 0xfd469501 ;  /* 0xfd4695011b187836 */ /* 0x040fe40000000000 */
[C---:B------:R-:W-:Y:S02]  /*0240*/  VIADD R25, R27.reuse, 0x676f02d9 ;  /* 0x676f02d91b197836 */ /* 0x040fe40000000000 */
        /* <DEDUP_REMOVED lines=25> */
[----:B------:R-:W-:Y:S02]  /*03e0*/  IMAD.SHL.U32 R3, R3, 0x1000000, RZ ;  /* 0x0100000003037824 */ /* 0x000fe400078e00ff */
[----:B------:R-:W-:Y:S02]  /*03f0*/  VIADD R7, R7, 0x2ad7d2bb ;  /* 0x2ad7d2bb07077836 */ /* 0x000fe40000000000 */
[----:B------:R-:W-:Y:S02]  /*0400*/  VIADD R11, R11, 0x8f0ccc92 ;  /* 0x8f0ccc920b0b7836 */ /* 0x000fe40000000000 */
[----:B------:R-:W-:Y:S02]  /*0410*/  VIADD R15, R15, 0xf7537e82 ;  /* 0xf7537e820f0f7836 */ /* 0x000fe40000000000 */
[----:B------:R-:W-:Y:S02]  /*0420*/  VIADD R18, R18, 0xfc93a039 ;  /* 0xfc93a03912127836 */ /* 0x000fe40000000000 */
[----:B------:R-:W-:-:S02]  /*0430*/  VIADD R23, R23, 0xa3014314 ;  /* 0xa301431417177836 */ /* 0x000fc40000000000 */
[----:B------:R-:W-:Y:S02]  /*0440*/  VIADD R27, R27, 0x432aff97 ;  /* 0x432aff971b1b7836 */ /* 0x000fe40000000000 */
[----:B------:R-:W-:Y:S02]  /*0450*/  VIADD R31, R31, 0x6fa87e4f ;  /* 0x6fa87e4f1f1f7836 */ /* 0x000fe40000000000 */
[----:B------:R-:W-:Y:S02]  /*0460*/  VIADD R35, R35, 0xeb86d391 ;  /* 0xeb86d39123237836 */ /* 0x000fe40000000000 */
[----:B------:R-:W-:Y:S02]  /*0470*/  VIADD R39, R39, 0xffeff47d ;  /* 0xffeff47d27277836 */ /* 0x000fe40000000000 */
[----:B------:R-:W-:Y:S02]  /*0480*/  VIADD R43, R43, 0xbd3af235 ;  /* 0xbd3af2352b2b7836 */ /* 0x000fe40000000000 */
[----:B------:R-:W-:-:S02]  /*0490*/  VIADD R47, R47, 0x655b59c3 ;  /* 0x655b59c32f2f7836 */ /* 0x000fc40000000000 */
[----:B------:R-:W-:Y:S02]  /*04a0*/  VIADD R51, R51, 0x4e0811a1 ;  /* 0x4e0811a133337836 */ /* 0x000fe40000000000 */
[----:B------:R-:W-:Y:S02]  /*04b0*/  VIADD R55, R55, 0xab9423a7 ;  /* 0xab9423a737377836 */ /* 0x000fe40000000000 */
[----:B------:R-:W-:-:S07]  /*04c0*/  VIADD R59, R59, 0xfe2ce6e0 ;  /* 0xfe2ce6e03b3b7836 */ /* 0x000fce0000000000 */
.L_x_4:
[----:B------:R-:W-:-:S07]  /*04d0*/  IMAD.MOV.U32 R60, RZ, RZ, 0x3b ;  /* 0x0000003bff3c7424 */ /* 0x000fce00078e00ff */
.L_x_3:
[----:B------:R-:W-:-:S07]  /*04e0*/  IMAD.MOV.U32 R61, RZ, RZ, 0x3b ;  /* 0x0000003bff3d7424 */ /* 0x000fce00078e00ff */
.L_x_2:
[----:B------:R-:W0:Y:S01]  /*04f0*/  S2R R2, SR_CTAID.X ;  /* 0x0000000000027919 */ /* 0x000e220000002500 */
[----:B------:R-:W-:Y:S02]  /*0500*/  IMAD.U32 R62, R60, 0x10000, RZ ;  /* 0x000100003c3e7824 */ /* 0x000fe400078e00ff */
[----:B------:R-:W-:Y:S01]  /*0510*/  IMAD.MOV.U32 R64, RZ, RZ, 0x3b ;  /* 0x0000003bff407424 */ /* 0x000fe200078e00ff */
[----:B0-----:R-:W-:-:S05]  /*0520*/  LOP3.LUT R2, R2, 0x3f, RZ, 0xc0, !PT ;  /* 0x0000003f02027812 */ /* 0x001fca00078ec0ff */
[----:B------:R-:W-:Y:S01]  /*0530*/  VIADD R63, R2, 0x3b ;  /* 0x0000003b023f7836 */ /* 0x000fe20000000000 */
[----:B------:R-:W-:-:S05]  /*0540*/  LOP3.LUT R2, R0, 0xff, RZ, 0xc0, !PT ;  /* 0x000000ff00027812 */ /* 0x000fca00078ec0ff */
[----:B------:R-:W-:Y:S01]  /*0550*/  IMAD R2, R2, 0x100, R63 ;  /* 0x0000010002027824 */ /* 0x000fe200078e023f */
[----:B------:R-:W-:-:S05]  /*0560*/  LOP3.LUT R63, R62, 0xff0000, RZ, 0xc0, !PT ;  /* 0x00ff00003e3f7812 */ /* 0x000fca00078ec0ff */
[----:B------:R-:W-:Y:S01]  /*0570*/  IMAD.IADD R62, R2, 0x1, R63 ;  /* 0x00000001023e7824 */ /* 0x000fe200078e023f */
[----:B------:R-:W-:-:S05]  /*0580*/  LOP3.LUT R63, R61, 0xffff, RZ, 0xc0, !PT ;  /* 0x0000ffff3d3f7812 */ /* 0x000fca00078ec0ff */
[----:B------:R-:W-:-:S07]  /*0590*/  IMAD.SHL.U32 R63, R63, 0x1000000, RZ ;  /* 0x010000003f3f7824 */ /* 0x000fce00078e00ff */
.L_x_1:
[----:B------:R-:W-:Y:S02]  /*05a0*/  LOP3.LUT R2, R62, 0xffffff, R3, 0xf8, !PT ;  /* 0x00ffffff3e027812 */ /* 0x000fe400078ef803 */
[----:B-----5:R-:W-:Y:S02]  /*05b0*/  LOP3.LUT R65, R65, 0xffffff00, RZ, 0xc0, !PT ;  /* 0xffffff0041417812 */ /* 0x020fe400078ec0ff */
[----:B------:R-:W-:Y:S02]  /*05c0*/  LOP3.LUT R2, R2, R63, RZ, 0xfc, !PT ;  /* 0x0000003f02027212 */ /* 0x000fe400078efcff */
[----:B------:R-:W-:-:S03]  /*05d0*/  LOP3.LUT R65, R65, 0xff, R64, 0xf8, !PT ;  /* 0x000000ff41417812 */ /* 0x000fc600078ef840 */
[----:B------:R-:W-:-:S05]  /*05e0*/  VIADD R3, R2, 0xd76aa477 ;  /* 0xd76aa47702037836 */ /* 0x000fca0000000000 */
[----:B------:R-:W-:-:S04]  /*05f0*/  SHF.L.W.U32.HI R3, R3, 0x7, R3 ;  /* 0x0000000703037819 */ /* 0x000fc80000010e03 */
[C---:B------:R-:W-:Y:S01]  /*0600*/  IADD3 R68, PT, PT, -R3.reuse, 0x10325476, RZ ;  /* 0x1032547603447810 */ /* 0x040fe20007ffe1ff */
[----:B------:R-:W-:-:S05]  /*0610*/  VIADD R66, R3, 0xefcdab89 ;  /* 0xefcdab8903427836 */ /* 0x000fca0000000000 */
[----:B------:R-:W-:-:S04]  /*0620*/  LOP3.LUT R67, R66, 0xefcdab89, RZ, 0xc0, !PT ;  /* 0xefcdab8942437812 */ /* 0x000fc800078ec0ff */
[----:B------:R-:W-:-:S04]  /*0630*/  LOP3.LUT R68, R67, 0x98badcfe, R68, 0xf8, !PT ;  /* 0x98badcfe43447812 */ /* 0x000fc800078ef844 */
[----:B------:R-:W-:-:S04]  /*0640*/  IADD3 R69, PT, PT, R65, -0x705f434, R68 ;  /* 0xf8fa0bcc41457810 */ /* 0x000fc80007ffe044 */
[----:B------:R-:W-:-:S04]  /*0650*/  LEA.HI R69, R69, R66, R69, 0xc ;  /* 0x0000004245457211 */ /* 0x000fc800078f6045 */
[----:B------:R-:W-:-:S05]  /*0660*/  LOP3.LUT R67, R69, 0xefcdab89, R66, 0xac, !PT ;  /* 0xefcdab8945437812 */ /* 0x000fca00078eac42 */
[----:B------:R-:W-:-:S05]  /*0670*/  IMAD.IADD R68, R4, 0x1, R67 ;  /* 0x0000000104447824 */ /* 0x000fca00078e0243 */
[----:B------:R-:W-:-:S04]  /*0680*/  LEA.HI R68, R68, R69, R68, 0x11 ;  /* 0x0000004544447211 */ /* 0x000fc800078f8844 */
[----:B------:R-:W-:-:S05]  /*0690*/  LOP3.LUT R67, R66, R68, R69, 0xb8, !PT ;  /* 0x0000004442437212 */ /* 0x000fca00078eb845 */
[----:B------:R-:W-:-:S05]  /*06a0*/  IMAD.IADD R67, R8, 0x1, R67 ;  /* 0x0000000108437824 */ /* 0x000fca00078e0243 */
[----:B------:R-:W-:-:S04]  /*06b0*/  LEA.HI R67, R67, R68, R67, 0x16 ;  /* 0x0000004443437211 */ /* 0x000fc800078fb043 */
[----:B------:R-:W-:-:S04]  /*06c0*/  LOP3.LUT R66, R69, R67, R68, 0xb8, !PT ;  /* 0x0000004345427212 */ /* 0x000fc800078eb844 */
[----:B------:R-:W-:-:S04]  /*06d0*/  IADD3 R66, PT, PT, R66, R3, R12 ;  /* 0x0000000342427210 */ /* 0x000fc80007ffe00c */
        /* <DEDUP_REMOVED lines=35> */
[----:B------:R-:W-:-:S05]  /*0910*/  IADD3 R69, PT, PT, R69, R65, R66 ;  /* 0x0000004145457210 */ /* 0x000fca0007ffe042 */
[----:B------:R-:W-:-:S05]  /*0920*/  VIADD R66, R69, 0xf61e2562 ;  /* 0xf61e256245427836 */ /* 0x000fca0000000000 */
        /* <DEDUP_REMOVED lines=144> */
[C---:B------:R-:W-:Y:S01]  /*1230*/  LOP3.LUT R3, R68.reuse, R66, R67, 0x2d, !PT ;  /* 0x0000004244037212 */ /* 0x040fe200078e2d43 */
[----:B------:R-:W-:Y:S02]  /*1240*/  VIADD R67, R67, 0x67452301 ;  /* 0x6745230143437836 */ /* 0x000fe40000000000 */
[----:B------:R-:W-:Y:S01]  /*1250*/  VIADD R68, R68, 0x10325476 ;  /* 0x1032547644447836 */ /* 0x000fe20000000000 */
[----:B------:R-:W-:-:S04]  /*1260*/  IADD3 R3, PT, PT, R3, R35, R2 ;  /* 0x0000002303037210 */ /* 0x000fc80007ffe002 */
[----:B------:R-:W-:-:S05]  /*1270*/  LEA.HI R3, R3, R66, R3, 0x15 ;  /* 0x0000004203037211 */ /* 0x000fca00078fa803 */
[----:B------:R-:W-:Y:S02]  /*1280*/  VIADD R69, R3, 0xefcdab89 ;  /* 0xefcdab8903457836 */ /* 0x000fe40000000000 */
[----:B------:R-:W0:Y:S03]  /*1290*/  LDC.64 R2, c[0x0][0x380] ;  /* 0x0000e000ff027b82 */ /* 0x000e260000000a00 */
[----:B0-----:R-:W-:-:S04]  /*12a0*/  ISETP.NE.AND P0, PT, R69, R3, PT ;  /* 0x000000034500720c */ /* 0x001fc80003f05270 */
[----:B------:R-:W-:-:S13]  /*12b0*/  ISETP.NE.OR P0, PT, R67, R2, P0 ;  /* 0x000000024300720c */ /* 0x000fda0000705670 */
[----:B------:R-:W0:Y:S01]  /*12c0*/  @!P0 LDC R3, c[0x0][0x388] ;  /* 0x0000e200ff038b82 */ /* 0x000e220000000800 */
[----:B------:R-:W-:-:S05]  /*12d0*/  @!P0 VIADD R66, R66, 0x98badcfe ;  /* 0x98badcfe42428836 */ /* 0x000fca0000000000 */
[----:B0-----:R-:W-:Y:S02]  /*12e0*/  ISETP.EQ.AND P0, PT, R66, R3, !P0 ;  /* 0x000000034200720c */ /* 0x001fe40004702270 */
[----:B------:R-:W0:Y:S02]  /*12f0*/  LDC R3, c[0x0][0x38c] ;  /* 0x0000e300ff037b82 */ /* 0x000e240000000800 */
[----:B0-----:R-:W-:-:S13]  /*1300*/  ISETP.NE.OR P0, PT, R68, R3, !P0 ;  /* 0x000000034400720c */ /* 0x001fda0004705670 */
[----:B------:R-:W-:Y:S05]  /*1310*/  @!P0 BRA `(.L_x_0) ;  /* 0x0000000000548947 */ /* 0x000fea0003800000 */
[C---:B------:R-:W-:Y:S01]  /*1320*/  LOP3.LUT R2, R64.reuse, 0xff, RZ, 0xc0, !PT ;  /* 0x000000ff40027812 */ /* 0x040fe200078ec0ff */
[----:B------:R-:W-:Y:S02]  /*1330*/  VIADD R64, R64, 0x1 ;  /* 0x0000000140407836 */ /* 0x000fe40000000000 */
[----:B------:R-:W-:Y:S01]  /*1340*/  IMAD.MOV.U32 R3, RZ, RZ, R63 ;  /* 0x000000ffff037224 */ /* 0x000fe200078e003f */
[----:B------:R-:W-:-:S13]  /*1350*/  ISETP.GE.U32.AND P0, PT, R2, 0x7a, PT ;  /* 0x0000007a0200780c */ /* 0x000fda0003f06070 */
        /* <DEDUP_REMOVED lines=16> */
[----:B------:R-:W-:Y:S05]  /*1460*/  EXIT ;  /* 0x000000000000794d */ /* 0x000fea0003800000 */
.L_x_0:
[----:B------:R-:W0:Y:S01]  /*1470*/  S2R R4, SR_CTAID.X ;  /* 0x0000000000047919 */ /* 0x000e220000002500 */
[----:B------:R-:W1:Y:S02]  /*1480*/  LDC.64 R2, c[0x0][0x398] ;  /* 0x0000e600ff027b82 */ /* 0x000e640000000a00 */
[----:B-1----:R-:W-:Y:S04]  /*1490*/  STG.E.U8 desc[UR4][R2.64+0x1], R0 ;  /* 0x0000010002007986 */ /* 0x002fe8000c101104 */
[----:B------:R-:W-:Y:S01]  /*14a0*/  STG.E.U8 desc[UR4][R2.64+0x2], R60 ;  /* 0x0000023c02007986 */ /* 0x000fe2000c101104 */
[----:B0-----:R-:W-:-:S03]  /*14b0*/  LOP3.LUT R4, R4, 0x3f, RZ, 0xc0, !PT ;  /* 0x0000003f04047812 */ /* 0x001fc600078ec0ff */
[----:B------:R-:W-:Y:S02]  /*14c0*/  STG.E.U8 desc[UR4][R2.64+0x3], R61 ;  /* 0x0000033d02007986 */ /* 0x000fe4000c101104 */
[----:B------:R-:W-:Y:S02]  /*14d0*/  VIADD R5, R4, 0x3b ;  /* 0x0000003b04057836 */ /* 0x000fe40000000000 */
[----:B------:R-:W-:Y:S04]  /*14e0*/  STG.E.U8 desc[UR4][R2.64+0x4], R64 ;  /* 0x0000044002007986 */ /* 0x000fe8000c101104 */
[----:B------:R-:W-:Y:S01]  /*14f0*/  STG.E.U8 desc[UR4][R2.64], R5 ;  /* 0x0000000502007986 */ /* 0x000fe2000c101104 */
[----:B------:R-:W-:Y:S05]  /*1500*/  EXIT ;  /* 0x000000000000794d */ /* 0x000fea0003800000 */
.L_x_5:
[----:B------:R-:W-:-:S00]  /*1510*/  BRA `(.L_x_5) ;  /* 0xfffffffc00fc7947 */ /* 0x000fc0000383ffff */
[----:B------:R-:W-:-:S00]  /*1520*/  NOP ;  /* 0x0000000000007918 */ /* 0x000fc00000000000 */
        /* <DEDUP_REMOVED lines=13> */
.L_x_6:


//--------------------- .nv.shared.reserved.0     --------------------------
	.section	.nv.shared.reserved.0,"aw",@nobits
	.weak		__nv_reservedSMEM_offset_0_alias
	.size		__nv_reservedSMEM_offset_0_alias, 0, 64
	.other		__nv_reservedSMEM_offset_0_alias,@"STO_CUDA_RESERVED_SHARED STV_DEFAULT"
__nv_reservedSMEM_offset_0_alias:
	.zero		0
	.zero		64


//--------------------- .nv.constant0._Z4findjjjjPjPc --------------------------
	.section	.nv.constant0._Z4findjjjjPjPc,"a",@progbits
	.sectionflags	@""
	.align	4
.nv.constant0._Z4findjjjjPjPc:
	.zero		928


//--------------------- SYMBOLS --------------------------

	.type		.nv.reservedSmem.offset0,@object
	.size		.nv.reservedSmem.offset0,0x4
